//
// Generated by NVIDIA NVVM Compiler
//
// Compiler Build ID: CL-36424714
// Cuda compilation tools, release 13.0, V13.0.88
// Based on NVVM 20.0.0
//

.version 9.0
.target sm_100
.address_size 64

	// .globl	_ZN5sm1003bwd26preprocess_delta_kernel_v2ILi32EEEvPK13__nv_bfloat16S4_Pfiiiiii

.visible .entry _ZN5sm1003bwd26preprocess_delta_kernel_v2ILi32EEEvPK13__nv_bfloat16S4_Pfiiiiii(
	.param .u64 .ptr .align 1 _ZN5sm1003bwd26preprocess_delta_kernel_v2ILi32EEEvPK13__nv_bfloat16S4_Pfiiiiii_param_0,
	.param .u64 .ptr .align 1 _ZN5sm1003bwd26preprocess_delta_kernel_v2ILi32EEEvPK13__nv_bfloat16S4_Pfiiiiii_param_1,
	.param .u64 .ptr .align 1 _ZN5sm1003bwd26preprocess_delta_kernel_v2ILi32EEEvPK13__nv_bfloat16S4_Pfiiiiii_param_2,
	.param .u32 _ZN5sm1003bwd26preprocess_delta_kernel_v2ILi32EEEvPK13__nv_bfloat16S4_Pfiiiiii_param_3,
	.param .u32 _ZN5sm1003bwd26preprocess_delta_kernel_v2ILi32EEEvPK13__nv_bfloat16S4_Pfiiiiii_param_4,
	.param .u32 _ZN5sm1003bwd26preprocess_delta_kernel_v2ILi32EEEvPK13__nv_bfloat16S4_Pfiiiiii_param_5,
	.param .u32 _ZN5sm1003bwd26preprocess_delta_kernel_v2ILi32EEEvPK13__nv_bfloat16S4_Pfiiiiii_param_6,
	.param .u32 _ZN5sm1003bwd26preprocess_delta_kernel_v2ILi32EEEvPK13__nv_bfloat16S4_Pfiiiiii_param_7,
	.param .u32 _ZN5sm1003bwd26preprocess_delta_kernel_v2ILi32EEEvPK13__nv_bfloat16S4_Pfiiiiii_param_8
)
{
	.reg .pred 	%p<18>;
	.reg .b16 	%rs<11>;
	.reg .b32 	%r<72>;
	.reg .b32 	%f<50>;
	.reg .b64 	%rd<24>;

	ld.param.u64 	%rd4, [_ZN5sm1003bwd26preprocess_delta_kernel_v2ILi32EEEvPK13__nv_bfloat16S4_Pfiiiiii_param_0];
	ld.param.u64 	%rd5, [_ZN5sm1003bwd26preprocess_delta_kernel_v2ILi32EEEvPK13__nv_bfloat16S4_Pfiiiiii_param_1];
	ld.param.u64 	%rd3, [_ZN5sm1003bwd26preprocess_delta_kernel_v2ILi32EEEvPK13__nv_bfloat16S4_Pfiiiiii_param_2];
	ld.param.u32 	%r30, [_ZN5sm1003bwd26preprocess_delta_kernel_v2ILi32EEEvPK13__nv_bfloat16S4_Pfiiiiii_param_4];
	ld.param.u32 	%r31, [_ZN5sm1003bwd26preprocess_delta_kernel_v2ILi32EEEvPK13__nv_bfloat16S4_Pfiiiiii_param_5];
	ld.param.u32 	%r32, [_ZN5sm1003bwd26preprocess_delta_kernel_v2ILi32EEEvPK13__nv_bfloat16S4_Pfiiiiii_param_6];
	ld.param.u32 	%r33, [_ZN5sm1003bwd26preprocess_delta_kernel_v2ILi32EEEvPK13__nv_bfloat16S4_Pfiiiiii_param_7];
	ld.param.u32 	%r34, [_ZN5sm1003bwd26preprocess_delta_kernel_v2ILi32EEEvPK13__nv_bfloat16S4_Pfiiiiii_param_8];
	cvta.to.global.u64 	%rd1, %rd5;
	cvta.to.global.u64 	%rd2, %rd4;
	mov.u32 	%r1, %ctaid.x;
	mov.u32 	%r35, %ctaid.y;
	shl.b32 	%r36, %r35, 5;
	mov.u32 	%r37, %tid.y;
	add.s32 	%r2, %r36, %r37;
	mov.u32 	%r3, %tid.x;
	setp.ge.s32 	%p1, %r2, %r30;
	@%p1 bra 	$L__BB0_20;
	mov.u32 	%r38, %ctaid.z;
	mul.lo.s32 	%r4, %r30, %r38;
	mul.lo.s32 	%r5, %r34, %r1;
	setp.lt.s32 	%p2, %r32, 1;
	mov.f32 	%f45, 0f00000000;
	@%p2 bra 	$L__BB0_18;
	add.s32 	%r6, %r32, 31;
	shr.u32 	%r7, %r6, 5;
	add.s32 	%r40, %r4, %r2;
	mul.lo.s32 	%r8, %r40, %r33;
	and.b32  	%r9, %r7, 3;
	setp.lt.u32 	%p3, %r32, 97;
	mov.f32 	%f45, 0f00000000;
	mov.b32 	%r65, 0;
	@%p3 bra 	$L__BB0_13;
	and.b32  	%r65, %r7, 67108860;
	and.b32  	%r42, %r7, 67108860;
	neg.s32 	%r71, %r42;
	add.s32 	%r70, %r3, 64;
	add.s32 	%r43, %r3, %r5;
	add.s32 	%r69, %r43, %r8;
	mov.f32 	%f45, 0f00000000;
$L__BB0_4:
	.pragma "nounroll";
	add.s32 	%r44, %r70, -64;
	setp.ge.s32 	%p4, %r44, %r32;
	@%p4 bra 	$L__BB0_6;
	mul.wide.s32 	%rd6, %r69, 2;
	add.s64 	%rd7, %rd2, %rd6;
	ld.global.nc.u16 	%rs1, [%rd7];
	// begin inline asm
	{ cvt.f32.bf16 %f21, %rs1;}

	// end inline asm
	add.s64 	%rd8, %rd1, %rd6;
	ld.global.nc.u16 	%rs2, [%rd8];
	// begin inline asm
	{ cvt.f32.bf16 %f22, %rs2;}

	// end inline asm
	fma.rn.f32 	%f45, %f21, %f22, %f45;
$L__BB0_6:
	add.s32 	%r45, %r70, -32;
	setp.ge.s32 	%p5, %r45, %r32;
	@%p5 bra 	$L__BB0_8;
	add.s32 	%r46, %r69, 32;
	mul.wide.s32 	%rd9, %r46, 2;
	add.s64 	%rd10, %rd2, %rd9;
	ld.global.nc.u16 	%rs3, [%rd10];
	// begin inline asm
	{ cvt.f32.bf16 %f23, %rs3;}

	// end inline asm
	add.s64 	%rd11, %rd1, %rd9;
	ld.global.nc.u16 	%rs4, [%rd11];
	// begin inline asm
	{ cvt.f32.bf16 %f24, %rs4;}

	// end inline asm
	fma.rn.f32 	%f45, %f23, %f24, %f45;
$L__BB0_8:
	setp.ge.s32 	%p6, %r70, %r32;
	@%p6 bra 	$L__BB0_10;
	add.s32 	%r47, %r69, 64;
	mul.wide.s32 	%rd12, %r47, 2;
	add.s64 	%rd13, %rd2, %rd12;
	ld.global.nc.u16 	%rs5, [%rd13];
	// begin inline asm
	{ cvt.f32.bf16 %f25, %rs5;}

	// end inline asm
	add.s64 	%rd14, %rd1, %rd12;
	ld.global.nc.u16 	%rs6, [%rd14];
	// begin inline asm
	{ cvt.f32.bf16 %f26, %rs6;}

	// end inline asm
	fma.rn.f32 	%f45, %f25, %f26, %f45;
$L__BB0_10:
	add.s32 	%r48, %r70, 32;
	setp.ge.s32 	%p7, %r48, %r32;
	@%p7 bra 	$L__BB0_12;
	add.s32 	%r49, %r69, 96;
	mul.wide.s32 	%rd15, %r49, 2;
	add.s64 	%rd16, %rd2, %rd15;
	ld.global.nc.u16 	%rs7, [%rd16];
	// begin inline asm
	{ cvt.f32.bf16 %f27, %rs7;}

	// end inline asm
	add.s64 	%rd17, %rd1, %rd15;
	ld.global.nc.u16 	%rs8, [%rd17];
	// begin inline asm
	{ cvt.f32.bf16 %f28, %rs8;}

	// end inline asm
	fma.rn.f32 	%f45, %f27, %f28, %f45;
$L__BB0_12:
	add.s32 	%r71, %r71, 4;
	add.s32 	%r70, %r70, 128;
	add.s32 	%r69, %r69, 128;
	setp.eq.s32 	%p8, %r71, 0;
	@%p8 bra 	$L__BB0_13;
	bra.uni 	$L__BB0_4;
$L__BB0_13:
	setp.eq.s32 	%p9, %r9, 0;
	@%p9 bra 	$L__BB0_18;
	add.s32 	%r50, %r3, %r5;
	add.s32 	%r51, %r50, %r8;
	shl.b32 	%r52, %r65, 5;
	add.s32 	%r68, %r51, %r52;
	add.s32 	%r67, %r3, %r52;
	neg.s32 	%r66, %r9;
$L__BB0_15:
	.pragma "nounroll";
	setp.ge.s32 	%p10, %r67, %r32;
	@%p10 bra 	$L__BB0_17;
	mul.wide.s32 	%rd18, %r68, 2;
	add.s64 	%rd19, %rd2, %rd18;
	ld.global.nc.u16 	%rs9, [%rd19];
	// begin inline asm
	{ cvt.f32.bf16 %f29, %rs9;}

	// end inline asm
	add.s64 	%rd20, %rd1, %rd18;
	ld.global.nc.u16 	%rs10, [%rd20];
	// begin inline asm
	{ cvt.f32.bf16 %f30, %rs10;}

	// end inline asm
	fma.rn.f32 	%f45, %f29, %f30, %f45;
$L__BB0_17:
	add.s32 	%r68, %r68, 32;
	add.s32 	%r67, %r67, 32;
	add.s32 	%r66, %r66, 1;
	setp.eq.s32 	%p11, %r66, 0;
	@%p11 bra 	$L__BB0_18;
	bra.uni 	$L__BB0_15;
$L__BB0_18:
	mov.b32 	%r53, %f45;
	shfl.sync.bfly.b32	%r54|%p12, %r53, 16, 31, -1;
	mov.b32 	%f31, %r54;
	add.f32 	%f32, %f45, %f31;
	mov.b32 	%r55, %f32;
	shfl.sync.bfly.b32	%r56|%p13, %r55, 8, 31, -1;
	mov.b32 	%f33, %r56;
	add.f32 	%f34, %f32, %f33;
	mov.b32 	%r57, %f34;
	shfl.sync.bfly.b32	%r58|%p14, %r57, 4, 31, -1;
	mov.b32 	%f35, %r58;
	add.f32 	%f36, %f34, %f35;
	mov.b32 	%r59, %f36;
	shfl.sync.bfly.b32	%r60|%p15, %r59, 2, 31, -1;
	mov.b32 	%f37, %r60;
	add.f32 	%f38, %f36, %f37;
	mov.b32 	%r61, %f38;
	shfl.sync.bfly.b32	%r62|%p16, %r61, 1, 31, -1;
	mov.b32 	%f39, %r62;
	add.f32 	%f16, %f38, %f39;
	setp.ne.s32 	%p17, %r3, 0;
	@%p17 bra 	$L__BB0_20;
	add.s32 	%r63, %r4, %r2;
	mad.lo.s32 	%r64, %r63, %r31, %r1;
	cvta.to.global.u64 	%rd21, %rd3;
	mul.wide.s32 	%rd22, %r64, 4;
	add.s64 	%rd23, %rd21, %rd22;
	st.global.f32 	[%rd23], %f16;
$L__BB0_20:
	ret;

}


// ===== COMPILED SASS (sm_100) =====

	.target	sm_100

	.elftype	@"ET_EXEC"


//--------------------- .note.nv.tkinfo           --------------------------
	.section	.note.nv.tkinfo,"",@"SHT_NOTE"
	.sectionflags	@"SHF_NOTE_NV_TKINFO"
	.tkinfo
        /*0018*/ 	.word	0x00000002
        /*0030*/ 	.string	""
        /*0030*/ 	.string	"ptxas"
        /*0030*/ 	.string	"Cuda compilation tools, release 13.0, V13.0.88"
        /*0030*/ 	.string	"Build cuda_13.0.r13.0/compiler.36424714_0"
        /*0030*/ 	.string	"-arch sm_100 -m 64 "



//--------------------- .note.nv.cuinfo           --------------------------
	.section	.note.nv.cuinfo,"",@"SHT_NOTE"
	.sectionflags	@"SHF_NOTE_NV_CUINFO"
        /*0018*/ 	.short	0x0002
        /*001a*/ 	.short	0x0064
        /*001c*/ 	.short	0x0082
	.zero		2


//--------------------- .nv.info                  --------------------------
	.section	.nv.info,"",@"SHT_CUDA_INFO"
	.align	4


	//----- nvinfo : EIATTR_REGCOUNT
	.align		4
        /*0000*/ 	.byte	0x04, 0x2f
        /*0002*/ 	.short	(.L_1 - .L_0)
	.align		4
.L_0:
        /*0004*/ 	.word	index@(_ZN5sm1003bwd26preprocess_delta_kernel_v2ILi32EEEvPK13__nv_bfloat16S4_Pfiiiiii)
        /*0008*/ 	.word	0x00000020


	//----- nvinfo : EIATTR_FRAME_SIZE
	.align		4
.L_1:
        /*000c*/ 	.byte	0x04, 0x11
        /*000e*/ 	.short	(.L_3 - .L_2)
	.align		4
.L_2:
        /*0010*/ 	.word	index@(_ZN5sm1003bwd26preprocess_delta_kernel_v2ILi32EEEvPK13__nv_bfloat16S4_Pfiiiiii)
        /*0014*/ 	.word	0x00000000


	//----- nvinfo : EIATTR_MIN_STACK_SIZE
	.align		4
.L_3:
        /*0018*/ 	.byte	0x04, 0x12
        /*001a*/ 	.short	(.L_5 - .L_4)
	.align		4
.L_4:
        /*001c*/ 	.word	index@(_ZN5sm1003bwd26preprocess_delta_kernel_v2ILi32EEEvPK13__nv_bfloat16S4_Pfiiiiii)
        /*0020*/ 	.word	0x00000000
.L_5:


//--------------------- .nv.compat                --------------------------
	.section	.nv.compat,"",@"SHT_CUDA_COMPAT_INFO"
	.align	4
        /*0000*/ 	.byte	0x02, 0x09, 0x00, 0x00, 0x02, 0x02, 0x01, 0x00, 0x02, 0x05, 0x05, 0x00, 0x03, 0x07, 0x01, 0x01
        /*0010*/ 	.byte	0x02, 0x03, 0x00, 0x00, 0x02, 0x06, 0x01, 0x00, 0x04, 0x0b, 0x08, 0x00, 0x09, 0x00, 0x00, 0x00
        /*0020*/ 	.byte	0x00, 0x00, 0x00, 0x00


//--------------------- .nv.info._ZN5sm1003bwd26preprocess_delta_kernel_v2ILi32EEEvPK13__nv_bfloat16S4_Pfiiiiii --------------------------
	.section	.nv.info._ZN5sm1003bwd26preprocess_delta_kernel_v2ILi32EEEvPK13__nv_bfloat16S4_Pfiiiiii,"",@"SHT_CUDA_INFO"
	.sectionflags	@""
	.align	4


	//----- nvinfo : EIATTR_CUDA_API_VERSION
	.align		4
        /*0000*/ 	.byte	0x04, 0x37
        /*0002*/ 	.short	(.L_7 - .L_6)
.L_6:
        /*0004*/ 	.word	0x00000082


	//----- nvinfo : EIATTR_KPARAM_INFO
	.align		4
.L_7:
        /*0008*/ 	.byte	0x04, 0x17
        /*000a*/ 	.short	(.L_9 - .L_8)
.L_8:
        /*000c*/ 	.word	0x00000000
        /*0010*/ 	.short	0x0008
        /*0012*/ 	.short	0x002c
        /*0014*/ 	.byte	0x00, 0xf0, 0x11, 0x00


	//----- nvinfo : EIATTR_KPARAM_INFO
	.align		4
.L_9:
        /*0018*/ 	.byte	0x04, 0x17
        /*001a*/ 	.short	(.L_11 - .L_10)
.L_10:
        /*001c*/ 	.word	0x00000000
        /*0020*/ 	.short	0x0007
        /*0022*/ 	.short	0x0028
        /*0024*/ 	.byte	0x00, 0xf0, 0x11, 0x00


	//----- nvinfo : EIATTR_KPARAM_INFO
	.align		4
.L_11:
        /*0028*/ 	.byte	0x04, 0x17
        /*002a*/ 	.short	(.L_13 - .L_12)
.L_12:
        /*002c*/ 	.word	0x00000000
        /*0030*/ 	.short	0x0006
        /*0032*/ 	.short	0x0024
        /*0034*/ 	.byte	0x00, 0xf0, 0x11, 0x00


	//----- nvinfo : EIATTR_KPARAM_INFO
	.align		4
.L_13:
        /*0038*/ 	.byte	0x04, 0x17
        /*003a*/ 	.short	(.L_15 - .L_14)
.L_14:
        /*003c*/ 	.word	0x00000000
        /*0040*/ 	.short	0x0005
        /*0042*/ 	.short	0x0020
        /*0044*/ 	.byte	0x00, 0xf0, 0x11, 0x00


	//----- nvinfo : EIATTR_KPARAM_INFO
	.align		4
.L_15:
        /*0048*/ 	.byte	0x04, 0x17
        /*004a*/ 	.short	(.L_17 - .L_16)
.L_16:
        /*004c*/ 	.word	0x00000000
        /*0050*/ 	.short	0x0004
        /*0052*/ 	.short	0x001c
        /*0054*/ 	.byte	0x00, 0xf0, 0x11, 0x00


	//----- nvinfo : EIATTR_KPARAM_INFO
	.align		4
.L_17:
        /*0058*/ 	.byte	0x04, 0x17
        /*005a*/ 	.short	(.L_19 - .L_18)
.L_18:
        /*005c*/ 	.word	0x00000000
        /*0060*/ 	.short	0x0003
        /*0062*/ 	.short	0x0018
        /*0064*/ 	.byte	0x00, 0xf0, 0x11, 0x00


	//----- nvinfo : EIATTR_KPARAM_INFO
	.align		4
.L_19:
        /*0068*/ 	.byte	0x04, 0x17
        /*006a*/ 	.short	(.L_21 - .L_20)
.L_20:
        /*006c*/ 	.word	0x00000000
        /*0070*/ 	.short	0x0002
        /*0072*/ 	.short	0x0010
        /*0074*/ 	.byte	0x00, 0xf5, 0x21, 0x00


	//----- nvinfo : EIATTR_KPARAM_INFO
	.align		4
.L_21:
        /*0078*/ 	.byte	0x04, 0x17
        /*007a*/ 	.short	(.L_23 - .L_22)
.L_22:
        /*007c*/ 	.word	0x00000000
        /*0080*/ 	.short	0x0001
        /*0082*/ 	.short	0x0008
        /*0084*/ 	.byte	0x00, 0xf5, 0x21, 0x00


	//----- nvinfo : EIATTR_KPARAM_INFO
	.align		4
.L_23:
        /*0088*/ 	.byte	0x04, 0x17
        /*008a*/ 	.short	(.L_25 - .L_24)
.L_24:
        /*008c*/ 	.word	0x00000000
        /*0090*/ 	.short	0x0000
        /*0092*/ 	.short	0x0000
        /*0094*/ 	.byte	0x00, 0xf5, 0x21, 0x00


	//----- nvinfo : EIATTR_SPARSE_MMA_MASK
	.align		4
.L_25:
        /*0098*/ 	.byte	0x03, 0x50
        /*009a*/ 	.short	0x0000


	//----- nvinfo : EIATTR_MAXREG_COUNT
	.align		4
        /*009c*/ 	.byte	0x03, 0x1b
        /*009e*/ 	.short	0x00ff


	//----- nvinfo : EIATTR_MERCURY_ISA_VERSION
	.align		4
        /*00a0*/ 	.byte	0x03, 0x5f
        /*00a2*/ 	.short	0x0101


	//----- nvinfo : EIATTR_COOP_GROUP_MASK_REGIDS
	.align		4
        /*00a4*/ 	.byte	0x04, 0x29
        /*00a6*/ 	.short	(.L_27 - .L_26)


	//   ....[0]....
.L_26:
        /*00a8*/ 	.word	0xffffffff


	//   ....[1]....
        /*00ac*/ 	.word	0xffffffff


	//   ....[2]....
        /*00b0*/ 	.word	0xffffffff


	//   ....[3]....
        /*00b4*/ 	.word	0xffffffff


	//   ....[4]....
        /*00b8*/ 	.word	0xffffffff


	//----- nvinfo : EIATTR_COOP_GROUP_INSTR_OFFSETS
	.align		4
.L_27:
        /*00bc*/ 	.byte	0x04, 0x28
        /*00be*/ 	.short	(.L_29 - .L_28)


	//   ....[0]....
.L_28:
        /*00c0*/ 	.word	0x00001060


	//   ....[1]....
        /*00c4*/ 	.word	0x00001090


	//   ....[2]....
        /*00c8*/ 	.word	0x000010b0


	//   ....[3]....
        /*00cc*/ 	.word	0x000010d0


	//   ....[4]....
        /*00d0*/ 	.word	0x000010f0


	//----- nvinfo : EIATTR_VRC_CTA_INIT_COUNT
	.align		4
.L_29:
        /*00d4*/ 	.byte	0x02, 0x4a
	.zero		1
	.zero		1


	//----- nvinfo : EIATTR_EXIT_INSTR_OFFSETS
	.align		4
        /*00d8*/ 	.byte	0x04, 0x1c
        /*00da*/ 	.short	(.L_31 - .L_30)


	//   ....[0]....
.L_30:
        /*00dc*/ 	.word	0x00000060


	//   ....[1]....
        /*00e0*/ 	.word	0x00001100


	//   ....[2]....
        /*00e4*/ 	.word	0x00001190


	//----- nvinfo : EIATTR_CBANK_PARAM_SIZE
	.align		4
.L_31:
        /*00e8*/ 	.byte	0x03, 0x19
        /*00ea*/ 	.short	0x0030


	//----- nvinfo : EIATTR_PARAM_CBANK
	.align		4
        /*00ec*/ 	.byte	0x04, 0x0a
        /*00ee*/ 	.short	(.L_33 - .L_32)
	.align		4
.L_32:
        /*00f0*/ 	.word	index@(.nv.constant0._ZN5sm1003bwd26preprocess_delta_kernel_v2ILi32EEEvPK13__nv_bfloat16S4_Pfiiiiii)
        /*00f4*/ 	.short	0x0380
        /*00f6*/ 	.short	0x0030


	//----- nvinfo : EIATTR_SW_WAR
	.align		4
.L_33:
        /*00f8*/ 	.byte	0x04, 0x36
        /*00fa*/ 	.short	(.L_35 - .L_34)
.L_34:
        /*00fc*/ 	.word	0x00000008
.L_35:


//--------------------- .nv.callgraph             --------------------------
	.section	.nv.callgraph,"",@"SHT_CUDA_CALLGRAPH"
	.align	4
	.sectionentsize	8
	.align		4
        /*0000*/ 	.word	0x00000000
	.align		4
        /*0004*/ 	.word	0xffffffff
	.align		4
        /*0008*/ 	.word	0x00000000
	.align		4
        /*000c*/ 	.word	0xfffffffe
	.align		4
        /*0010*/ 	.word	0x00000000
	.align		4
        /*0014*/ 	.word	0xfffffffd
	.align		4
        /*0018*/ 	.word	0x00000000
	.align		4
        /*001c*/ 	.word	0xfffffffc


//--------------------- .text._ZN5sm1003bwd26preprocess_delta_kernel_v2ILi32EEEvPK13__nv_bfloat16S4_Pfiiiiii --------------------------
	.section	.text._ZN5sm1003bwd26preprocess_delta_kernel_v2ILi32EEEvPK13__nv_bfloat16S4_Pfiiiiii,"ax",@progbits
	.align	128
        .global         _ZN5sm1003bwd26preprocess_delta_kernel_v2ILi32EEEvPK13__nv_bfloat16S4_Pfiiiiii
        .type           _ZN5sm1003bwd26preprocess_delta_kernel_v2ILi32EEEvPK13__nv_bfloat16S4_Pfiiiiii,@function
        .size           _ZN5sm1003bwd26preprocess_delta_kernel_v2ILi32EEEvPK13__nv_bfloat16S4_Pfiiiiii,(.L_x_8 - _ZN5sm1003bwd26preprocess_delta_kernel_v2ILi32EEEvPK13__nv_bfloat16S4_Pfiiiiii)
        .other          _ZN5sm1003bwd26preprocess_delta_kernel_v2ILi32EEEvPK13__nv_bfloat16S4_Pfiiiiii,@"STO_CUDA_ENTRY STV_DEFAULT"
_ZN5sm1003bwd26preprocess_delta_kernel_v2ILi32EEEvPK13__nv_bfloat16S4_Pfiiiiii:
.text._ZN5sm1003bwd26preprocess_delta_kernel_v2ILi32EEEvPK13__nv_bfloat16S4_Pfiiiiii:
[----:B------:R-:W-:Y:S01]  /*0000*/  LDC R1, c[0x0][0x37c] ;  /* 0x0000df00ff017b82 */ /* 0x000fe20000000800 */
[----:B------:R-:W0:Y:S01]  /*0010*/  S2R R0, SR_CTAID.Y ;  /* 0x0000000000007919 */ /* 0x000e220000002600 */
[----:B------:R-:W1:Y:S01]  /*0020*/  LDCU UR9, c[0x0][0x39c] ;  /* 0x00007380ff0977ac */ /* 0x000e620008000800 */
[----:B------:R-:W0:Y:S02]  /*0030*/  S2R R3, SR_TID.Y ;  /* 0x0000000000037919 */ /* 0x000e240000002200 */
[----:B0-----:R-:W-:-:S04]  /*0040*/  LEA R0, R0, R3, 0x5 ;  /* 0x0000000300007211 */ /* 0x001fc800078e28ff */
[----:B-1----:R-:W-:-:S13]  /*0050*/  ISETP.GE.AND P0, PT, R0, UR9, PT ;  /* 0x0000000900007c0c */ /* 0x002fda000bf06270 */
[----:B------:R-:W-:Y:S05]  /*0060*/  @P0 EXIT ;  /* 0x000000000000094d */ /* 0x000fea0003800000 */
[----:B------:R-:W0:Y:S01]  /*0070*/  LDCU UR7, c[0x0][0x3a4] ;  /* 0x00007480ff0777ac */ /* 0x000e220008000800 */
[----:B------:R-:W1:Y:S01]  /*0080*/  S2R R19, SR_CTAID.Z ;  /* 0x0000000000137919 */ /* 0x000e620000002700 */
[----:B------:R-:W2:Y:S01]  /*0090*/  S2UR UR8, SR_CTAID.X ;  /* 0x00000000000879c3 */ /* 0x000ea20000002500 */
[----:B------:R-:W-:Y:S01]  /*00a0*/  HFMA2 R20, -RZ, RZ, 0, 0 ;  /* 0x00000000ff147431 */ /* 0x000fe200000001ff */
[----:B------:R-:W3:Y:S01]  /*00b0*/  LDCU.64 UR10, c[0x0][0x358] ;  /* 0x00006b00ff0a77ac */ /* 0x000ee20008000a00 */
[----:B------:R-:W4:Y:S01]  /*00c0*/  S2R R18, SR_TID.X ;  /* 0x0000000000127919 */ /* 0x000f220000002100 */
[----:B0-----:R-:W-:-:S09]  /*00d0*/  UISETP.GE.AND UP0, UPT, UR7, 0x1, UPT ;  /* 0x000000010700788c */ /* 0x001fd2000bf06270 */
[----:B--23--:R-:W-:Y:S05]  /*00e0*/  BRA.U !UP0, `(.L_x_0) ;  /* 0x0000000d08dc7547 */ /* 0x00cfea000b800000 */
[----:B------:R-:W-:Y:S01]  /*00f0*/  UISETP.GE.U32.AND UP0, UPT, UR7, 0x61, UPT ;  /* 0x000000610700788c */ /* 0x000fe2000bf06070 */
[----:B-1----:R-:W-:Y:S01]  /*0100*/  IMAD R21, R19, UR9, R0 ;  /* 0x0000000913157c24 */ /* 0x002fe2000f8e0200 */
[----:B------:R-:W-:Y:S01]  /*0110*/  UIADD3 UR4, UPT, UPT, UR7, 0x1f, URZ ;  /* 0x0000001f07047890 */ /* 0x000fe2000fffe0ff */
[----:B------:R-:W-:Y:S01]  /*0120*/  MOV R20, RZ ;  /* 0x000000ff00147202 */ /* 0x000fe20000000f00 */
[----:B------:R-:W-:Y:S02]  /*0130*/  IMAD.MOV.U32 R23, RZ, RZ, RZ ;  /* 0x000000ffff177224 */ /* 0x000fe400078e00ff */
[----:B------:R-:W-:-:S04]  /*0140*/  USHF.R.U32.HI UR4, URZ, 0x5, UR4 ;  /* 0x00000005ff047899 */ /* 0x000fc80008011604 */
[----:B------:R-:W-:Y:S01]  /*0150*/  ULOP3.LUT UR5, UR4, 0x3, URZ, 0xc0, !UPT ;  /* 0x0000000304057892 */ /* 0x000fe2000f8ec0ff */
[----:B------:R-:W-:Y:S11]  /*0160*/  BRA.U !UP0, `(.L_x_1) ;  /* 0x0000000508b47547 */ /* 0x000ff6000b800000 */
[----:B------:R-:W0:Y:S01]  /*0170*/  LDC.64 R24, c[0x0][0x3a8] ;  /* 0x0000ea00ff187b82 */ /* 0x000e220000000a00 */
[C---:B----4-:R-:W-:Y:S02]  /*0180*/  IADD3 R2, PT, PT, R18.reuse, 0x20, RZ ;  /* 0x0000002012027810 */ /* 0x050fe40007ffe0ff */
[----:B------:R-:W-:Y:S02]  /*0190*/  IADD3 R6, PT, PT, R18, 0x40, RZ ;  /* 0x0000004012067810 */ /* 0x000fe40007ffe0ff */
[----:B------:R-:W-:Y:S02]  /*01a0*/  ISETP.GE.AND P1, PT, R2, UR7, PT ;  /* 0x0000000702007c0c */ /* 0x000fe4000bf26270 */
[----:B------:R-:W-:Y:S01]  /*01b0*/  ISETP.GE.AND P0, PT, R18, UR7, PT ;  /* 0x0000000712007c0c */ /* 0x000fe2000bf06270 */
[----:B------:R-:W1:Y:S01]  /*01c0*/  LDC.64 R12, c[0x0][0x388] ;  /* 0x0000e200ff0c7b82 */ /* 0x000e620000000a00 */
[----:B------:R-:W-:Y:S02]  /*01d0*/  ISETP.GE.AND P2, PT, R6, UR7, PT ;  /* 0x0000000706007c0c */ /* 0x000fe4000bf46270 */
[----:B------:R-:W-:-:S04]  /*01e0*/  IADD3 R20, PT, PT, R18, 0x60, RZ ;  /* 0x0000006012147810 */ /* 0x000fc80007ffe0ff */
[----:B------:R-:W-:Y:S01]  /*01f0*/  ISETP.GE.AND P3, PT, R20, UR7, PT ;  /* 0x0000000714007c0c */ /* 0x000fe2000bf66270 */
[----:B------:R-:W2:Y:S08]  /*0200*/  LDC.64 R10, c[0x0][0x380] ;  /* 0x0000e000ff0a7b82 */ /* 0x000eb00000000a00 */
[----:B------:R-:W3:Y:S01]  /*0210*/  LDC.64 R14, c[0x0][0x380] ;  /* 0x0000e000ff0e7b82 */ /* 0x000ee20000000a00 */
[----:B0-----:R-:W-:-:S04]  /*0220*/  IMAD R25, R25, UR8, R18 ;  /* 0x0000000819197c24 */ /* 0x001fc8000f8e0212 */
[----:B------:R-:W-:-:S03]  /*0230*/  IMAD R25, R21, R24, R25 ;  /* 0x0000001815197224 */ /* 0x000fc600078e0219 */
[----:B------:R-:W0:Y:S01]  /*0240*/  LDC.64 R16, c[0x0][0x388] ;  /* 0x0000e200ff107b82 */ /* 0x000e220000000a00 */
[C---:B------:R-:W-:Y:S01]  /*0250*/  @!P1 VIADD R23, R25.reuse, 0x20 ;  /* 0x0000002019179836 */ /* 0x040fe20000000000 */
[C---:B------:R-:W-:Y:S01]  /*0260*/  @!P2 IADD3 R27, PT, PT, R25.reuse, 0x40, RZ ;  /* 0x00000040191ba810 */ /* 0x040fe20007ffe0ff */
[----:B-1----:R-:W-:-:S05]  /*0270*/  @!P0 IMAD.WIDE R12, R25, 0x2, R12 ;  /* 0x00000002190c8825 */ /* 0x002fca00078e020c */
[----:B------:R-:W1:Y:S01]  /*0280*/  LDC.64 R2, c[0x0][0x380] ;  /* 0x0000e000ff027b82 */ /* 0x000e620000000a00 */
[----:B--2---:R-:W-:Y:S01]  /*0290*/  @!P0 IMAD.WIDE R10, R25, 0x2, R10 ;  /* 0x00000002190a8825 */ /* 0x004fe200078e020a */
[----:B------:R-:W2:Y:S05]  /*02a0*/  @!P0 LDG.E.U16.CONSTANT R12, desc[UR10][R12.64] ;  /* 0x0000000a0c0c8981 */ /* 0x000eaa000c1e9500 */
[----:B------:R-:W4:Y:S01]  /*02b0*/  @!P0 LDG.E.U16.CONSTANT R10, desc[UR10][R10.64] ;  /* 0x0000000a0a0a8981 */ /* 0x000f22000c1e9500 */
[----:B------:R-:W5:Y:S01]  /*02c0*/  LDC.64 R4, c[0x0][0x388] ;  /* 0x0000e200ff047b82 */ /* 0x000f620000000a00 */
[----:B---3--:R-:W-:-:S06]  /*02d0*/  @!P1 IMAD.WIDE R14, R23, 0x2, R14 ;  /* 0x00000002170e9825 */ /* 0x008fcc00078e020e */
[----:B------:R-:W3:Y:S01]  /*02e0*/  @!P1 LDG.E.U16.CONSTANT R14, desc[UR10][R14.64] ;  /* 0x0000000a0e0e9981 */ /* 0x000ee2000c1e9500 */
[----:B------:R-:W5:Y:S01]  /*02f0*/  LDC.64 R6, c[0x0][0x380] ;  /* 0x0000e000ff067b82 */ /* 0x000f620000000a00 */
[----:B0-----:R-:W-:-:S06]  /*0300*/  @!P1 IMAD.WIDE R16, R23, 0x2, R16 ;  /* 0x0000000217109825 */ /* 0x001fcc00078e0210 */
[----:B------:R-:W3:Y:S01]  /*0310*/  @!P1 LDG.E.U16.CONSTANT R16, desc[UR10][R16.64] ;  /* 0x0000000a10109981 */ /* 0x000ee2000c1e9500 */
[----:B------:R-:W0:Y:S01]  /*0320*/  LDC.64 R8, c[0x0][0x388] ;  /* 0x0000e200ff087b82 */ /* 0x000e220000000a00 */
[----:B-1----:R-:W-:Y:S01]  /*0330*/  @!P2 IMAD.WIDE R22, R27, 0x2, R2 ;  /* 0x000000021b16a825 */ /* 0x002fe200078e0202 */
[----:B------:R-:W-:-:S05]  /*0340*/  @!P3 IADD3 R3, PT, PT, R25, 0x60, RZ ;  /* 0x000000601903b810 */ /* 0x000fca0007ffe0ff */
[----:B------:R1:W3:Y:S01]  /*0350*/  @!P2 LDG.E.U16.CONSTANT R22, desc[UR10][R22.64] ;  /* 0x0000000a1616a981 */ /* 0x0002e2000c1e9500 */
[----:B-----5:R-:W-:-:S06]  /*0360*/  @!P2 IMAD.WIDE R4, R27, 0x2, R4 ;  /* 0x000000021b04a825 */ /* 0x020fcc00078e0204 */
[----:B------:R-:W5:Y:S01]  /*0370*/  @!P2 LDG.E.U16.CONSTANT R4, desc[UR10][R4.64] ;  /* 0x0000000a0404a981 */ /* 0x000f62000c1e9500 */
[----:B------:R-:W-:-:S06]  /*0380*/  @!P3 IMAD.WIDE R6, R3, 0x2, R6 ;  /* 0x000000020306b825 */ /* 0x000fcc00078e0206 */
[----:B------:R-:W5:Y:S01]  /*0390*/  @!P3 LDG.E.U16.CONSTANT R6, desc[UR10][R6.64] ;  /* 0x0000000a0606b981 */ /* 0x000f62000c1e9500 */
[----:B0-----:R-:W-:-:S06]  /*03a0*/  @!P3 IMAD.WIDE R8, R3, 0x2, R8 ;  /* 0x000000020308b825 */ /* 0x001fcc00078e0208 */
[----:B------:R-:W5:Y:S01]  /*03b0*/  @!P3 LDG.E.U16.CONSTANT R8, desc[UR10][R8.64] ;  /* 0x0000000a0808b981 */ /* 0x000f62000c1e9500 */
[----:B------:R-:W-:Y:S01]  /*03c0*/  ULOP3.LUT UR4, UR4, 0x3fffffc, URZ, 0xc0, !UPT ;  /* 0x03fffffc04047892 */ /* 0x000fe2000f8ec0ff */
[----:B------:R-:W-:-:S03]  /*03d0*/  MOV R20, RZ ;  /* 0x000000ff00147202 */ /* 0x000fc60000000f00 */
[----:B------:R-:W-:-:S04]  /*03e0*/  UIADD3 UR6, UPT, UPT, -UR4, 0x4, URZ ;  /* 0x0000000404067890 */ /* 0x000fc8000fffe1ff */
[----:B------:R-:W-:Y:S01]  /*03f0*/  UISETP.NE.AND UP0, UPT, UR6, URZ, UPT ;  /* 0x000000ff0600728c */ /* 0x000fe2000bf05270 */
[----:B-1----:R-:W-:Y:S01]  /*0400*/  IMAD.U32 R23, RZ, RZ, UR4 ;  /* 0x00000004ff177e24 */ /* 0x002fe2000f8e00ff */
[----:B--2---:R-:W-:Y:S01]  /*0410*/  @!P0 SHF.L.U32 R3, R12, 0x10, RZ ;  /* 0x000000100c038819 */ /* 0x004fe200000006ff */
[----:B----4-:R-:W-:-:S04]  /*0420*/  @!P0 IMAD.U32 R2, R10, 0x10000, RZ ;  /* 0x000100000a028824 */ /* 0x010fc800078e00ff */
[----:B------:R-:W-:Y:S01]  /*0430*/  @!P0 FFMA R20, R2, R3, RZ ;  /* 0x0000000302148223 */ /* 0x000fe200000000ff */
[----:B---3--:R-:W-:Y:S02]  /*0440*/  @!P1 SHF.L.U32 R11, R14, 0x10, RZ ;  /* 0x000000100e0b9819 */ /* 0x008fe400000006ff */
[----:B------:R-:W-:-:S05]  /*0450*/  @!P1 SHF.L.U32 R16, R16, 0x10, RZ ;  /* 0x0000001010109819 */ /* 0x000fca00000006ff */
[----:B------:R-:W-:Y:S01]  /*0460*/  @!P1 FFMA R20, R11, R16, R20 ;  /* 0x000000100b149223 */ /* 0x000fe20000000014 */
[----:B------:R-:W-:Y:S01]  /*0470*/  @!P2 IMAD.U32 R3, R22, 0x10000, RZ ;  /* 0x000100001603a824 */ /* 0x000fe200078e00ff */
[----:B-----5:R-:W-:-:S05]  /*0480*/  @!P2 SHF.L.U32 R4, R4, 0x10, RZ ;  /* 0x000000100404a819 */ /* 0x020fca00000006ff */
[----:B------:R-:W-:Y:S01]  /*0490*/  @!P2 FFMA R20, R3, R4, R20 ;  /* 0x000000040314a223 */ /* 0x000fe20000000014 */
[----:B------:R-:W-:Y:S02]  /*04a0*/  @!P3 SHF.L.U32 R3, R6, 0x10, RZ ;  /* 0x000000100603b819 */ /* 0x000fe400000006ff */
[----:B------:R-:W-:-:S05]  /*04b0*/  @!P3 SHF.L.U32 R8, R8, 0x10, RZ ;  /* 0x000000100808b819 */ /* 0x000fca00000006ff */
[----:B------:R-:W-:Y:S01]  /*04c0*/  @!P3 FFMA R20, R3, R8, R20 ;  /* 0x000000080314b223 */ /* 0x000fe20000000014 */
[----:B------:R-:W-:Y:S06]  /*04d0*/  BRA.U !UP0, `(.L_x_1) ;  /* 0x0000000108d87547 */ /* 0x000fec000b800000 */
[----:B------:R-:W-:Y:S01]  /*04e0*/  IADD3 R25, PT, PT, R25, 0x80, RZ ;  /* 0x0000008019197810 */ /* 0x000fe20007ffe0ff */
[----:B------:R-:W0:Y:S01]  /*04f0*/  LDCU UR7, c[0x0][0x3a4] ;  /* 0x00007480ff0777ac */ /* 0x000e220008000800 */
[----:B------:R-:W-:-:S07]  /*0500*/  IADD3 R22, PT, PT, R18, 0xc0, RZ ;  /* 0x000000c012167810 */ /* 0x000fce0007ffe0ff */
.L_x_2:
[C---:B------:R-:W-:Y:S01]  /*0510*/  IADD3 R2, PT, PT, R22.reuse, -0x40, RZ ;  /* 0xffffffc016027810 */ /* 0x040fe20007ffe0ff */
[----:B------:R-:W1:Y:S01]  /*0520*/  LDC.64 R16, c[0x0][0x380] ;  /* 0x0000e000ff107b82 */ /* 0x000e620000000a00 */
[C---:B------:R-:W-:Y:S01]  /*0530*/  VIADD R8, R22.reuse, 0xffffffe0 ;  /* 0xffffffe016087836 */ /* 0x040fe20000000000 */
[----:B0-----:R-:W-:Y:S02]  /*0540*/  ISETP.GE.AND P2, PT, R22, UR7, PT ;  /* 0x0000000716007c0c */ /* 0x001fe4000bf46270 */
[----:B------:R-:W-:Y:S02]  /*0550*/  ISETP.GE.AND P0, PT, R2, UR7, PT ;  /* 0x0000000702007c0c */ /* 0x000fe4000bf06270 */
[----:B------:R-:W-:Y:S02]  /*0560*/  ISETP.GE.AND P1, PT, R8, UR7, PT ;  /* 0x0000000708007c0c */ /* 0x000fe4000bf26270 */
[----:B------:R-:W0:Y:S01]  /*0570*/  LDC.64 R14, c[0x0][0x388] ;  /* 0x0000e200ff0e7b82 */ /* 0x000e220000000a00 */
[----:B------:R-:W-:-:S04]  /*0580*/  IADD3 R24, PT, PT, R22, 0x20, RZ ;  /* 0x0000002016187810 */ /* 0x000fc80007ffe0ff */
[----:B------:R-:W-:-:S03]  /*0590*/  ISETP.GE.AND P3, PT, R24, UR7, PT ;  /* 0x0000000718007c0c */ /* 0x000fc6000bf66270 */
[----:B------:R-:W2:Y:S08]  /*05a0*/  LDC.64 R2, c[0x0][0x380] ;  /* 0x0000e000ff027b82 */ /* 0x000eb00000000a00 */
[----:B------:R-:W3:Y:S01]  /*05b0*/  LDC.64 R4, c[0x0][0x388] ;  /* 0x0000e200ff047b82 */ /* 0x000ee20000000a00 */
[----:B-1----:R-:W-:-:S07]  /*05c0*/  @!P0 IMAD.WIDE R16, R25, 0x2, R16 ;  /* 0x0000000219108825 */ /* 0x002fce00078e0210 */
[----:B------:R-:W1:Y:S08]  /*05d0*/  LDC.64 R6, c[0x0][0x380] ;  /* 0x0000e000ff067b82 */ /* 0x000e700000000a00 */
[----:B------:R-:W4:Y:S08]  /*05e0*/  LDC.64 R8, c[0x0][0x388] ;  /* 0x0000e200ff087b82 */ /* 0x000f300000000a00 */
[----:B------:R-:W5:Y:S08]  /*05f0*/  LDC.64 R10, c[0x0][0x380] ;  /* 0x0000e000ff0a7b82 */ /* 0x000f700000000a00 */
[----:B------:R-:W5:Y:S01]  /*0600*/  LDC.64 R12, c[0x0][0x388] ;  /* 0x0000e200ff0c7b82 */ /* 0x000f620000000a00 */
[C---:B------:R-:W-:Y:S01]  /*0610*/  @!P1 IADD3 R29, PT, PT, R25.reuse, 0x20, RZ ;  /* 0x00000020191d9810 */ /* 0x040fe20007ffe0ff */
[C---:B0-----:R-:W-:Y:S01]  /*0620*/  @!P0 IMAD.WIDE R14, R25.reuse, 0x2, R14 ;  /* 0x00000002190e8825 */ /* 0x041fe200078e020e */
[----:B------:R-:W-:Y:S01]  /*0630*/  @!P2 IADD3 R27, PT, PT, R25, 0x40, RZ ;  /* 0x00000040191ba810 */ /* 0x000fe20007ffe0ff */
[----:B------:R-:W5:Y:S02]  /*0640*/  @!P0 LDG.E.U16.CONSTANT R16, desc[UR10][R16.64] ;  /* 0x0000000a10108981 */ /* 0x000f64000c1e9500 */
[----:B--2---:R-:W-:-:S02]  /*0650*/  @!P1 IMAD.WIDE R2, R29, 0x2, R2 ;  /* 0x000000021d029825 */ /* 0x004fc400078e0202 */
[----:B------:R0:W2:Y:S02]  /*0660*/  @!P0 LDG.E.U16.CONSTANT R14, desc[UR10][R14.64] ;  /* 0x0000000a0e0e8981 */ /* 0x0000a4000c1e9500 */
[----:B---3--:R-:W-:Y:S02]  /*0670*/  @!P1 IMAD.WIDE R4, R29, 0x2, R4 ;  /* 0x000000021d049825 */ /* 0x008fe400078e0204 */
[----:B------:R-:W3:Y:S02]  /*0680*/  @!P1 LDG.E.U16.CONSTANT R2, desc[UR10][R2.64] ;  /* 0x0000000a02029981 */ /* 0x000ee4000c1e9500 */
[----:B-1----:R-:W-:Y:S02]  /*0690*/  @!P2 IMAD.WIDE R6, R27, 0x2, R6 ;  /* 0x000000021b06a825 */ /* 0x002fe400078e0206 */
[----:B------:R-:W3:Y:S02]  /*06a0*/  @!P1 LDG.E.U16.CONSTANT R4, desc[UR10][R4.64] ;  /* 0x0000000a04049981 */ /* 0x000ee4000c1e9500 */
[----:B------:R-:W-:-:S02]  /*06b0*/  @!P3 VIADD R29, R25, 0x60 ;  /* 0x00000060191db836 */ /* 0x000fc40000000000 */
[----:B----4-:R-:W-:Y:S01]  /*06c0*/  @!P2 IMAD.WIDE R8, R27, 0x2, R8 ;  /* 0x000000021b08a825 */ /* 0x010fe200078e0208 */
[----:B------:R-:W4:Y:S03]  /*06d0*/  @!P2 LDG.E.U16.CONSTANT R6, desc[UR10][R6.64] ;  /* 0x0000000a0606a981 */ /* 0x000f26000c1e9500 */
[C---:B-----5:R-:W-:Y:S02]  /*06e0*/  @!P3 IMAD.WIDE R10, R29.reuse, 0x2, R10 ;  /* 0x000000021d0ab825 */ /* 0x060fe400078e020a */
[----:B------:R-:W5:Y:S02]  /*06f0*/  @!P2 LDG.E.U16.CONSTANT R8, desc[UR10][R8.64] ;  /* 0x0000000a0808a981 */ /* 0x000f64000c1e9500 */
[----:B------:R-:W-:Y:S02]  /*0700*/  @!P3 IMAD.WIDE R12, R29, 0x2, R12 ;  /* 0x000000021d0cb825 */ /* 0x000fe400078e020c */
[----:B------:R-:W5:Y:S04]  /*0710*/  @!P3 LDG.E.U16.CONSTANT R10, desc[UR10][R10.64] ;  /* 0x0000000a0a0ab981 */ /* 0x000f68000c1e9500 */
[----:B------:R-:W5:Y:S01]  /*0720*/  @!P3 LDG.E.U16.CONSTANT R12, desc[UR10][R12.64] ;  /* 0x0000000a0c0cb981 */ /* 0x000f62000c1e9500 */
[----:B------:R-:W-:-:S04]  /*0730*/  UIADD3 UR6, UPT, UPT, UR6, 0x4, URZ ;  /* 0x0000000406067890 */ /* 0x000fc8000fffe0ff */
[----:B------:R-:W-:Y:S01]  /*0740*/  UISETP.NE.AND UP0, UPT, UR6, URZ, UPT ;  /* 0x000000ff0600728c */ /* 0x000fe2000bf05270 */
[----:B------:R-:W-:Y:S02]  /*0750*/  IADD3 R22, PT, PT, R22, 0x80, RZ ;  /* 0x0000008016167810 */ /* 0x000fe40007ffe0ff */
[----:B------:R-:W-:Y:S02]  /*0760*/  IADD3 R25, PT, PT, R25, 0x80, RZ ;  /* 0x0000008019197810 */ /* 0x000fe40007ffe0ff */
[----:B0-----:R-:W-:Y:S02]  /*0770*/  @!P0 SHF.L.U32 R15, R16, 0x10, RZ ;  /* 0x00000010100f8819 */ /* 0x001fe400000006ff */
[----:B--2---:R-:W-:Y:S02]  /*0780*/  @!P0 SHF.L.U32 R16, R14, 0x10, RZ ;  /* 0x000000100e108819 */ /* 0x004fe400000006ff */
[----:B---3--:R-:W-:-:S03]  /*0790*/  @!P1 SHF.L.U32 R3, R2, 0x10, RZ ;  /* 0x0000001002039819 */ /* 0x008fc600000006ff */
[----:B------:R-:W-:Y:S01]  /*07a0*/  @!P0 FFMA R20, R15, R16, R20 ;  /* 0x000000100f148223 */ /* 0x000fe20000000014 */
[----:B------:R-:W-:-:S04]  /*07b0*/  @!P1 IMAD.U32 R14, R4, 0x10000, RZ ;  /* 0x00010000040e9824 */ /* 0x000fc800078e00ff */
[----:B------:R-:W-:Y:S01]  /*07c0*/  @!P1 FFMA R20, R3, R14, R20 ;  /* 0x0000000e03149223 */ /* 0x000fe20000000014 */
[----:B----4-:R-:W-:Y:S02]  /*07d0*/  @!P2 SHF.L.U32 R5, R6, 0x10, RZ ;  /* 0x000000100605a819 */ /* 0x010fe400000006ff */
[----:B-----5:R-:W-:Y:S02]  /*07e0*/  @!P2 SHF.L.U32 R2, R8, 0x10, RZ ;  /* 0x000000100802a819 */ /* 0x020fe400000006ff */
[----:B------:R-:W-:-:S03]  /*07f0*/  @!P3 SHF.L.U32 R3, R10, 0x10, RZ ;  /* 0x000000100a03b819 */ /* 0x000fc600000006ff */
[----:B------:R-:W-:Y:S01]  /*0800*/  @!P2 FFMA R20, R5, R2, R20 ;  /* 0x000000020514a223 */ /* 0x000fe20000000014 */
[----:B------:R-:W-:-:S04]  /*0810*/  @!P3 IMAD.U32 R12, R12, 0x10000, RZ ;  /* 0x000100000c0cb824 */ /* 0x000fc800078e00ff */
[----:B------:R-:W-:Y:S01]  /*0820*/  @!P3 FFMA R20, R3, R12, R20 ;  /* 0x0000000c0314b223 */ /* 0x000fe20000000014 */
[----:B------:R-:W-:Y:S06]  /*0830*/  BRA.U UP0, `(.L_x_2) ;  /* 0xfffffffd00347547 */ /* 0x000fec000b83ffff */
.L_x_1:
[----:B------:R-:W-:-:S09]  /*0840*/  UISETP.NE.AND UP0, UPT, UR5, URZ, UPT ;  /* 0x000000ff0500728c */ /* 0x000fd2000bf05270 */
[----:B------:R-:W-:Y:S05]  /*0850*/  BRA.U !UP0, `(.L_x_0) ;  /* 0x0000000908007547 */ /* 0x000fea000b800000 */
[----:B------:R-:W0:Y:S01]  /*0860*/  LDC.64 R8, c[0x0][0x3a8] ;  /* 0x0000ea00ff087b82 */ /* 0x000e220000000a00 */
[----:B----4-:R-:W-:-:S04]  /*0870*/  LEA R22, R23, R18, 0x5 ;  /* 0x0000001217167211 */ /* 0x010fc800078e28ff */
[----:B------:R-:W-:-:S03]  /*0880*/  ISETP.GE.AND P0, PT, R22, UR7, PT ;  /* 0x0000000716007c0c */ /* 0x000fc6000bf06270 */
[----:B------:R-:W1:Y:S08]  /*0890*/  LDC.64 R2, c[0x0][0x380] ;  /* 0x0000e000ff027b82 */ /* 0x000e700000000a00 */
[----:B------:R-:W2:Y:S01]  /*08a0*/  LDC.64 R4, c[0x0][0x388] ;  /* 0x0000e200ff047b82 */ /* 0x000ea20000000a00 */
[----:B0-----:R-:W-:-:S04]  /*08b0*/  IMAD R6, R9, UR8, R18 ;  /* 0x0000000809067c24 */ /* 0x001fc8000f8e0212 */
[----:B------:R-:W-:-:S04]  /*08c0*/  IMAD R6, R21, R8, R6 ;  /* 0x0000000815067224 */ /* 0x000fc800078e0206 */
[----:B------:R-:W-:-:S04]  /*08d0*/  IMAD R21, R23, 0x20, R6 ;  /* 0x0000002017157824 */ /* 0x000fc800078e0206 */
[----:B-1----:R-:W-:-:S04]  /*08e0*/  @!P0 IMAD.WIDE R2, R21, 0x2, R2 ;  /* 0x0000000215028825 */ /* 0x002fc800078e0202 */
[----:B--2---:R-:W-:Y:S02]  /*08f0*/  @!P0 IMAD.WIDE R4, R21, 0x2, R4 ;  /* 0x0000000215048825 */ /* 0x004fe400078e0204 */
[----:B------:R-:W2:Y:S04]  /*0900*/  @!P0 LDG.E.U16.CONSTANT R2, desc[UR10][R2.64] ;  /* 0x0000000a02028981 */ /* 0x000ea8000c1e9500 */
[----:B------:R-:W3:Y:S01]  /*0910*/  @!P0 LDG.E.U16.CONSTANT R4, desc[UR10][R4.64] ;  /* 0x0000000a04048981 */ /* 0x000ee2000c1e9500 */
[----:B------:R-:W-:-:S04]  /*0920*/  UIADD3 UR5, UPT, UPT, -UR5, 0x1, URZ ;  /* 0x0000000105057890 */ /* 0x000fc8000fffe1ff */
[----:B------:R-:W-:Y:S01]  /*0930*/  UISETP.NE.AND UP0, UPT, UR5, URZ, UPT ;  /* 0x000000ff0500728c */ /* 0x000fe2000bf05270 */
[----:B--2---:R-:W-:Y:S02]  /*0940*/  @!P0 SHF.L.U32 R7, R2, 0x10, RZ ;  /* 0x0000001002078819 */ /* 0x004fe400000006ff */
[----:B---3--:R-:W-:-:S05]  /*0950*/  @!P0 SHF.L.U32 R6, R4, 0x10, RZ ;  /* 0x0000001004068819 */ /* 0x008fca00000006ff */
[----:B------:R-:W-:Y:S01]  /*0960*/  @!P0 FFMA R20, R7, R6, R20 ;  /* 0x0000000607148223 */ /* 0x000fe20000000014 */
[----:B------:R-:W-:Y:S06]  /*0970*/  BRA.U !UP0, `(.L_x_0) ;  /* 0x0000000508b87547 */ /* 0x000fec000b800000 */
[----:B------:R-:W-:Y:S01]  /*0980*/  UISETP.GE.AND UP0, UPT, UR5, URZ, UPT ;  /* 0x000000ff0500728c */ /* 0x000fe2000bf06270 */
[----:B------:R-:W-:Y:S01]  /*0990*/  IADD3 R21, PT, PT, R21, 0x20, RZ ;  /* 0x0000002015157810 */ /* 0x000fe20007ffe0ff */
[----:B------:R-:W-:Y:S01]  /*09a0*/  VIADD R22, R22, 0x20 ;  /* 0x0000002016167836 */ /* 0x000fe20000000000 */
[----:B------:R-:W0:Y:S06]  /*09b0*/  LDCU UR6, c[0x0][0x3a4] ;  /* 0x00007480ff0677ac */ /* 0x000e2c0008000800 */
[----:B------:R-:W-:Y:S05]  /*09c0*/  BRA.U UP0, `(.L_x_3) ;  /* 0x0000000500687547 */ /* 0x000fea000b800000 */
[----:B------:R-:W-:Y:S01]  /*09d0*/  UIADD3 UR4, UPT, UPT, -UR5, URZ, URZ ;  /* 0x000000ff05047290 */ /* 0x000fe2000fffe1ff */
[----:B------:R-:W-:-:S03]  /*09e0*/  PLOP3.LUT P0, PT, PT, PT, PT, 0x80, 0x8 ;  /* 0x000000000008781c */ /* 0x000fc60003f0f070 */
[----:B------:R-:W-:-:S09]  /*09f0*/  UISETP.GT.AND UP0, UPT, UR4, 0x3, UPT ;  /* 0x000000030400788c */ /* 0x000fd2000bf04270 */
[----:B------:R-:W-:Y:S05]  /*0a00*/  BRA.U !UP0, `(.L_x_4) ;  /* 0x0000000108d87547 */ /* 0x000fea000b800000 */
[----:B------:R-:W-:Y:S01]  /*0a10*/  PLOP3.LUT P0, PT, PT, PT, PT, 0x8, 0x80 ;  /* 0x000000000080781c */ /* 0x000fe20003f0e170 */
[----:B------:R-:W1:Y:S01]  /*0a20*/  LDCU UR7, c[0x0][0x3a4] ;  /* 0x00007480ff0777ac */ /* 0x000e620008000800 */
[----:B------:R-:W-:-:S11]  /*0a30*/  NOP ;  /* 0x0000000000007918 */ /* 0x000fd60000000000 */
.L_x_5:
[----:B------:R-:W2:Y:S01]  /*0a40*/  LDC.64 R16, c[0x0][0x380] ;  /* 0x0000e000ff107b82 */ /* 0x000ea20000000a00 */
[C---:B------:R-:W-:Y:S01]  /*0a50*/  IADD3 R23, PT, PT, R22.reuse, 0x20, RZ ;  /* 0x0000002016177810 */ /* 0x040fe20007ffe0ff */
[----:B------:R-:W-:Y:S01]  /*0a60*/  VIADD R25, R21, 0x20 ;  /* 0x0000002015197836 */ /* 0x000fe20000000000 */
[C---:B-1----:R-:W-:Y:S02]  /*0a70*/  ISETP.GE.AND P1, PT, R22.reuse, UR7, PT ;  /* 0x0000000716007c0c */ /* 0x042fe4000bf26270 */
[----:B------:R-:W-:Y:S02]  /*0a80*/  ISETP.GE.AND P2, PT, R23, UR7, PT ;  /* 0x0000000717007c0c */ /* 0x000fe4000bf46270 */
[C---:B------:R-:W-:Y:S01]  /*0a90*/  IADD3 R24, PT, PT, R22.reuse, 0x40, RZ ;  /* 0x0000004016187810 */ /* 0x040fe20007ffe0ff */
[----:B------:R-:W1:Y:S01]  /*0aa0*/  LDC.64 R12, c[0x0][0x388] ;  /* 0x0000e200ff0c7b82 */ /* 0x000e620000000a00 */
[----:B------:R-:W-:Y:S02]  /*0ab0*/  IADD3 R23, PT, PT, R22, 0x60, RZ ;  /* 0x0000006016177810 */ /* 0x000fe40007ffe0ff */
[----:B------:R-:W-:-:S02]  /*0ac0*/  ISETP.GE.AND P3, PT, R24, UR7, PT ;  /* 0x0000000718007c0c */ /* 0x000fc4000bf66270 */
[----:B------:R-:W-:Y:S02]  /*0ad0*/  ISETP.GE.AND P4, PT, R23, UR7, PT ;  /* 0x0000000717007c0c */ /* 0x000fe4000bf86270 */
[C---:B------:R-:W-:Y:S01]  /*0ae0*/  IADD3 R23, PT, PT, R21.reuse, 0x40, RZ ;  /* 0x0000004015177810 */ /* 0x040fe20007ffe0ff */
[----:B------:R-:W3:Y:S08]  /*0af0*/  LDC.64 R14, c[0x0][0x380] ;  /* 0x0000e000ff0e7b82 */ /* 0x000ef00000000a00 */
[----:B------:R-:W4:Y:S01]  /*0b00*/  LDC.64 R2, c[0x0][0x388] ;  /* 0x0000e200ff027b82 */ /* 0x000f220000000a00 */
[----:B--2---:R-:W-:-:S06]  /*0b10*/  @!P1 IMAD.WIDE R16, R21, 0x2, R16 ;  /* 0x0000000215109825 */ /* 0x004fcc00078e0210 */
[----:B------:R-:W2:Y:S01]  /*0b20*/  @!P1 LDG.E.U16.CONSTANT R16, desc[UR10][R16.64] ;  /* 0x0000000a10109981 */ /* 0x000ea2000c1e9500 */
[----:B------:R-:W5:Y:S01]  /*0b30*/  LDC.64 R4, c[0x0][0x380] ;  /* 0x0000e000ff047b82 */ /* 0x000f620000000a00 */
[----:B-1----:R-:W-:-:S06]  /*0b40*/  @!P1 IMAD.WIDE R12, R21, 0x2, R12 ;  /* 0x00000002150c9825 */ /* 0x002fcc00078e020c */
[----:B------:R2:W2:Y:S01]  /*0b50*/  @!P1 LDG.E.U16.CONSTANT R12, desc[UR10][R12.64] ;  /* 0x0000000a0c0c9981 */ /* 0x0004a2000c1e9500 */
[----:B------:R-:W1:Y:S08]  /*0b60*/  LDC.64 R6, c[0x0][0x388] ;  /* 0x0000e200ff067b82 */ /* 0x000e700000000a00 */
[----:B------:R-:W0:Y:S08]  /*0b70*/  LDC.64 R8, c[0x0][0x380] ;  /* 0x0000e000ff087b82 */ /* 0x000e300000000a00 */
[----:B------:R-:W0:Y:S01]  /*0b80*/  LDC.64 R10, c[0x0][0x388] ;  /* 0x0000e200ff0a7b82 */ /* 0x000e220000000a00 */
[----:B---3--:R-:W-:-:S04]  /*0b90*/  @!P2 IMAD.WIDE R14, R25, 0x2, R14 ;  /* 0x00000002190ea825 */ /* 0x008fc800078e020e */
[----:B----4-:R-:W-:Y:S01]  /*0ba0*/  @!P2 IMAD.WIDE R2, R25, 0x2, R2 ;  /* 0x000000021902a825 */ /* 0x010fe200078e0202 */
[----:B------:R-:W-:Y:S01]  /*0bb0*/  IADD3 R25, PT, PT, R21, 0x60, RZ ;  /* 0x0000006015197810 */ /* 0x000fe20007ffe0ff */
[----:B------:R-:W3:Y:S02]  /*0bc0*/  @!P2 LDG.E.U16.CONSTANT R14, desc[UR10][R14.64] ;  /* 0x0000000a0e0ea981 */ /* 0x000ee4000c1e9500 */
[C---:B-----5:R-:W-:Y:S02]  /*0bd0*/  @!P3 IMAD.WIDE R4, R23.reuse, 0x2, R4 ;  /* 0x000000021704b825 */ /* 0x060fe400078e0204 */
[----:B------:R-:W4:Y:S02]  /*0be0*/  @!P2 LDG.E.U16.CONSTANT R2, desc[UR10][R2.64] ;  /* 0x0000000a0202a981 */ /* 0x000f24000c1e9500 */
[----:B-1----:R-:W-:Y:S02]  /*0bf0*/  @!P3 IMAD.WIDE R6, R23, 0x2, R6 ;  /* 0x000000021706b825 */ /* 0x002fe400078e0206 */
[----:B------:R-:W5:Y:S02]  /*0c00*/  @!P3 LDG.E.U16.CONSTANT R4, desc[UR10][R4.64] ;  /* 0x0000000a0404b981 */ /* 0x000f64000c1e9500 */
[----:B0-----:R-:W-:-:S02]  /*0c10*/  @!P4 IMAD.WIDE R8, R25, 0x2, R8 ;  /* 0x000000021908c825 */ /* 0x001fc400078e0208 */
[----:B------:R-:W5:Y:S04]  /*0c20*/  @!P3 LDG.E.U16.CONSTANT R6, desc[UR10][R6.64] ;  /* 0x0000000a0606b981 */ /* 0x000f68000c1e9500 */
[----:B------:R-:W5:Y:S01]  /*0c30*/  @!P4 LDG.E.U16.CONSTANT R8, desc[UR10][R8.64] ;  /* 0x0000000a0808c981 */ /* 0x000f62000c1e9500 */
[----:B------:R-:W-:-:S06]  /*0c40*/  @!P4 IMAD.WIDE R10, R25, 0x2, R10 ;  /* 0x00000002190ac825 */ /* 0x000fcc00078e020a */
[----:B------:R-:W5:Y:S01]  /*0c50*/  @!P4 LDG.E.U16.CONSTANT R10, desc[UR10][R10.64] ;  /* 0x0000000a0a0ac981 */ /* 0x000f62000c1e9500 */
[----:B------:R-:W-:-:S04]  /*0c60*/  UIADD3 UR5, UPT, UPT, UR5, 0x4, URZ ;  /* 0x0000000405057890 */ /* 0x000fc8000fffe0ff */
[----:B------:R-:W-:Y:S01]  /*0c70*/  UISETP.GE.AND UP0, UPT, UR5, -0x3, UPT ;  /* 0xfffffffd0500788c */ /* 0x000fe2000bf06270 */
[----:B------:R-:W-:Y:S02]  /*0c80*/  IADD3 R22, PT, PT, R22, 0x80, RZ ;  /* 0x0000008016167810 */ /* 0x000fe40007ffe0ff */
[----:B------:R-:W-:Y:S02]  /*0c90*/  IADD3 R21, PT, PT, R21, 0x80, RZ ;  /* 0x0000008015157810 */ /* 0x000fe40007ffe0ff */
[----:B--2---:R-:W-:Y:S02]  /*0ca0*/  @!P1 SHF.L.U32 R13, R16, 0x10, RZ ;  /* 0x00000010100d9819 */ /* 0x004fe400000006ff */
[----:B------:R-:W-:-:S05]  /*0cb0*/  @!P1 SHF.L.U32 R12, R12, 0x10, RZ ;  /* 0x000000100c0c9819 */ /* 0x000fca00000006ff */
[----:B------:R-:W-:Y:S01]  /*0cc0*/  @!P1 FFMA R20, R13, R12, R20 ;  /* 0x0000000c0d149223 */ /* 0x000fe20000000014 */
[----:B---3--:R-:W-:Y:S01]  /*0cd0*/  @!P2 IMAD.U32 R15, R14, 0x10000, RZ ;  /* 0x000100000e0fa824 */ /* 0x008fe200078e00ff */
[----:B----4-:R-:W-:Y:S02]  /*0ce0*/  @!P2 SHF.L.U32 R14, R2, 0x10, RZ ;  /* 0x00000010020ea819 */ /* 0x010fe400000006ff */
[----:B-----5:R-:W-:-:S03]  /*0cf0*/  @!P3 SHF.L.U32 R3, R4, 0x10, RZ ;  /* 0x000000100403b819 */ /* 0x020fc600000006ff */
[----:B------:R-:W-:Y:S01]  /*0d00*/  @!P2 FFMA R20, R15, R14, R20 ;  /* 0x0000000e0f14a223 */ /* 0x000fe20000000014 */
[----:B------:R-:W-:Y:S02]  /*0d10*/  @!P3 SHF.L.U32 R2, R6, 0x10, RZ ;  /* 0x000000100602b819 */ /* 0x000fe400000006ff */
[----:B------:R-:W-:-:S03]  /*0d20*/  @!P4 SHF.L.U32 R5, R8, 0x10, RZ ;  /* 0x000000100805c819 */ /* 0x000fc600000006ff */
[----:B------:R-:W-:Y:S01]  /*0d30*/  @!P3 FFMA R20, R3, R2, R20 ;  /* 0x000000020314b223 */ /* 0x000fe20000000014 */
[----:B------:R-:W-:-:S04]  /*0d40*/  @!P4 IMAD.U32 R10, R10, 0x10000, RZ ;  /* 0x000100000a0ac824 */ /* 0x000fc800078e00ff */
[----:B------:R-:W-:Y:S01]  /*0d50*/  @!P4 FFMA R20, R5, R10, R20 ;  /* 0x0000000a0514c223 */ /* 0x000fe20000000014 */
[----:B------:R-:W-:Y:S06]  /*0d60*/  BRA.U !UP0, `(.L_x_5) ;  /* 0xfffffffd08347547 */ /* 0x000fec000b83ffff */
.L_x_4:
[----:B------:R-:W-:-:S04]  /*0d70*/  UIADD3 UR4, UPT, UPT, -UR5, URZ, URZ ;  /* 0x000000ff05047290 */ /* 0x000fc8000fffe1ff */
[----:B------:R-:W-:-:S09]  /*0d80*/  UISETP.GT.AND UP0, UPT, UR4, 0x1, UPT ;  /* 0x000000010400788c */ /* 0x000fd2000bf04270 */
[----:B------:R-:W-:Y:S05]  /*0d90*/  BRA.U !UP0, `(.L_x_6) ;  /* 0x00000001086c7547 */ /* 0x000fea000b800000 */
[----:B------:R-:W1:Y:S01]  /*0da0*/  LDC.64 R6, c[0x0][0x380] ;  /* 0x0000e000ff067b82 */ /* 0x000e620000000a00 */
[C---:B------:R-:W-:Y:S02]  /*0db0*/  ISETP.GE.AND P0, PT, R22.reuse, UR7, PT ;  /* 0x0000000716007c0c */ /* 0x040fe4000bf06270 */
[----:B------:R-:W-:-:S04]  /*0dc0*/  IADD3 R22, PT, PT, R22, 0x20, RZ ;  /* 0x0000002016167810 */ /* 0x000fc80007ffe0ff */
[----:B------:R-:W-:Y:S01]  /*0dd0*/  ISETP.GE.AND P1, PT, R22, UR7, PT ;  /* 0x0000000716007c0c */ /* 0x000fe2000bf26270 */
[----:B------:R-:W2:Y:S08]  /*0de0*/  LDC.64 R8, c[0x0][0x388] ;  /* 0x0000e200ff087b82 */ /* 0x000eb00000000a00 */
[----:B------:R-:W3:Y:S08]  /*0df0*/  LDC.64 R4, c[0x0][0x380] ;  /* 0x0000e000ff047b82 */ /* 0x000ef00000000a00 */
[----:B------:R-:W4:Y:S01]  /*0e00*/  LDC.64 R2, c[0x0][0x388] ;  /* 0x0000e200ff027b82 */ /* 0x000f220000000a00 */
[----:B-1----:R-:W-:-:S06]  /*0e10*/  @!P0 IMAD.WIDE R6, R21, 0x2, R6 ;  /* 0x0000000215068825 */ /* 0x002fcc00078e0206 */
[----:B------:R-:W5:Y:S01]  /*0e20*/  @!P0 LDG.E.U16.CONSTANT R6, desc[UR10][R6.64] ;  /* 0x0000000a06068981 */ /* 0x000f62000c1e9500 */
[C---:B--2---:R-:W-:Y:S01]  /*0e30*/  @!P0 IMAD.WIDE R8, R21.reuse, 0x2, R8 ;  /* 0x0000000215088825 */ /* 0x044fe200078e0208 */
[----:B------:R-:W-:-:S05]  /*0e40*/  IADD3 R21, PT, PT, R21, 0x20, RZ ;  /* 0x0000002015157810 */ /* 0x000fca0007ffe0ff */
[----:B------:R-:W2:Y:S01]  /*0e50*/  @!P0 LDG.E.U16.CONSTANT R8, desc[UR10][R8.64] ;  /* 0x0000000a08088981 */ /* 0x000ea2000c1e9500 */
[----:B---3--:R-:W-:-:S06]  /*0e60*/  @!P1 IMAD.WIDE R4, R21, 0x2, R4 ;  /* 0x0000000215049825 */ /* 0x008fcc00078e0204 */
[----:B------:R-:W3:Y:S01]  /*0e70*/  @!P1 LDG.E.U16.CONSTANT R4, desc[UR10][R4.64] ;  /* 0x0000000a04049981 */ /* 0x000ee2000c1e9500 */
[----:B----4-:R-:W-:-:S06]  /*0e80*/  @!P1 IMAD.WIDE R2, R21, 0x2, R2 ;  /* 0x0000000215029825 */ /* 0x010fcc00078e0202 */
[----:B------:R-:W4:Y:S01]  /*0e90*/  @!P1 LDG.E.U16.CONSTANT R2, desc[UR10][R2.64] ;  /* 0x0000000a02029981 */ /* 0x000f22000c1e9500 */
[----:B------:R-:W-:Y:S01]  /*0ea0*/  UIADD3 UR5, UPT, UPT, UR5, 0x1, URZ ;  /* 0x0000000105057890 */ /* 0x000fe2000fffe0ff */
[----:B------:R-:W-:Y:S01]  /*0eb0*/  IADD3 R22, PT, PT, R22, 0x20, RZ ;  /* 0x0000002016167810 */ /* 0x000fe20007ffe0ff */
[----:B------:R-:W-:Y:S02]  /*0ec0*/  VIADD R21, R21, 0x20 ;  /* 0x0000002015157836 */ /* 0x000fe40000000000 */
[----:B------:R-:W-:Y:S01]  /*0ed0*/  UIADD3 UR5, UPT, UPT, UR5, 0x1, URZ ;  /* 0x0000000105057890 */ /* 0x000fe2000fffe0ff */
[----:B-----5:R-:W-:Y:S01]  /*0ee0*/  @!P0 IMAD.U32 R11, R6, 0x10000, RZ ;  /* 0x00010000060b8824 */ /* 0x020fe200078e00ff */
[----:B--2---:R-:W-:-:S05]  /*0ef0*/  @!P0 SHF.L.U32 R10, R8, 0x10, RZ ;  /* 0x00000010080a8819 */ /* 0x004fca00000006ff */
[----:B------:R-:W-:Y:S01]  /*0f00*/  @!P0 FFMA R20, R11, R10, R20 ;  /* 0x0000000a0b148223 */ /* 0x000fe20000000014 */
[----:B---3--:R-:W-:Y:S02]  /*0f10*/  @!P1 SHF.L.U32 R11, R4, 0x10, RZ ;  /* 0x00000010040b9819 */ /* 0x008fe400000006ff */
[----:B------:R-:W-:Y:S02]  /*0f20*/  PLOP3.LUT P0, PT, PT, PT, PT, 0x8, 0x80 ;  /* 0x000000000080781c */ /* 0x000fe40003f0e170 */
[----:B----4-:R-:W-:-:S05]  /*0f30*/  @!P1 SHF.L.U32 R6, R2, 0x10, RZ ;  /* 0x0000001002069819 */ /* 0x010fca00000006ff */
[----:B------:R-:W-:-:S07]  /*0f40*/  @!P1 FFMA R20, R11, R6, R20 ;  /* 0x000000060b149223 */ /* 0x000fce0000000014 */
.L_x_6:
[----:B------:R-:W-:-:S13]  /*0f50*/  ISETP.EQ.AND P1, PT, RZ, UR5, PT ;  /* 0x00000005ff007c0c */ /* 0x000fda000bf22270 */
[----:B------:R-:W-:Y:S05]  /*0f60*/  @!P0 BRA P1, `(.L_x_0) ;  /* 0x00000000003c8947 */ /* 0x000fea0000800000 */
.L_x_3:
[----:B------:R-:W1:Y:S01]  /*0f70*/  LDC.64 R2, c[0x0][0x380] ;  /* 0x0000e000ff027b82 */ /* 0x000e620000000a00 */
[----:B0-----:R-:W-:-:S07]  /*0f80*/  ISETP.GE.AND P0, PT, R22, UR6, PT ;  /* 0x0000000616007c0c */ /* 0x001fce000bf06270 */
[----:B------:R-:W0:Y:S06]  /*0f90*/  LDC.64 R4, c[0x0][0x388] ;  /* 0x0000e200ff047b82 */ /* 0x000e2c0000000a00 */
[----:B-1----:R-:W-:-:S06]  /*0fa0*/  @!P0 IMAD.WIDE R2, R21, 0x2, R2 ;  /* 0x0000000215028825 */ /* 0x002fcc00078e0202 */
[----:B------:R-:W2:Y:S01]  /*0fb0*/  @!P0 LDG.E.U16.CONSTANT R2, desc[UR10][R2.64] ;  /* 0x0000000a02028981 */ /* 0x000ea2000c1e9500 */
[----:B0-----:R-:W-:-:S06]  /*0fc0*/  @!P0 IMAD.WIDE R4, R21, 0x2, R4 ;  /* 0x0000000215048825 */ /* 0x001fcc00078e0204 */
[----:B------:R-:W3:Y:S01]  /*0fd0*/  @!P0 LDG.E.U16.CONSTANT R4, desc[UR10][R4.64] ;  /* 0x0000000a04048981 */ /* 0x000ee2000c1e9500 */
[----:B------:R-:W-:-:S04]  /*0fe0*/  UIADD3 UR5, UPT, UPT, UR5, 0x1, URZ ;  /* 0x0000000105057890 */ /* 0x000fc8000fffe0ff */
[----:B------:R-:W-:Y:S01]  /*0ff0*/  UISETP.NE.AND UP0, UPT, UR5, URZ, UPT ;  /* 0x000000ff0500728c */ /* 0x000fe2000bf05270 */
[----:B------:R-:W-:Y:S02]  /*1000*/  IADD3 R22, PT, PT, R22, 0x20, RZ ;  /* 0x0000002016167810 */ /* 0x000fe40007ffe0ff */
[----:B------:R-:W-:Y:S02]  /*1010*/  IADD3 R21, PT, PT, R21, 0x20, RZ ;  /* 0x0000002015157810 */ /* 0x000fe40007ffe0ff */
[----:B--2---:R-:W-:Y:S02]  /*1020*/  @!P0 SHF.L.U32 R7, R2, 0x10, RZ ;  /* 0x0000001002078819 */ /* 0x004fe400000006ff */
[----:B---3--:R-:W-:-:S05]  /*1030*/  @!P0 SHF.L.U32 R6, R4, 0x10, RZ ;  /* 0x0000001004068819 */ /* 0x008fca00000006ff */
[----:B------:R-:W-:Y:S01]  /*1040*/  @!P0 FFMA R20, R7, R6, R20 ;  /* 0x0000000607148223 */ /* 0x000fe20000000014 */
[----:B------:R-:W-:Y:S06]  /*1050*/  BRA.U UP0, `(.L_x_3) ;  /* 0xfffffffd00c47547 */ /* 0x000fec000b83ffff */
.L_x_0:
[----:B------:R-:W2:Y:S01]  /*1060*/  SHFL.BFLY PT, R3, R20, 0x10, 0x1f ;  /* 0x0e001f0014037f89 */ /* 0x000ea200000e0000 */
[----:B----4-:R-:W-:Y:S01]  /*1070*/  ISETP.NE.AND P0, PT, R18, RZ, PT ;  /* 0x000000ff1200720c */ /* 0x010fe20003f05270 */
[----:B--2---:R-:W-:-:S05]  /*1080*/  FADD R3, R3, R20 ;  /* 0x0000001403037221 */ /* 0x004fca0000000000 */
[----:B------:R-:W2:Y:S02]  /*1090*/  SHFL.BFLY PT, R2, R3, 0x8, 0x1f ;  /* 0x0d001f0003027f89 */ /* 0x000ea400000e0000 */
[----:B--2---:R-:W-:-:S05]  /*10a0*/  FADD R2, R3, R2 ;  /* 0x0000000203027221 */ /* 0x004fca0000000000 */
[----:B------:R-:W2:Y:S02]  /*10b0*/  SHFL.BFLY PT, R5, R2, 0x4, 0x1f ;  /* 0x0c801f0002057f89 */ /* 0x000ea400000e0000 */
[----:B--2---:R-:W-:-:S05]  /*10c0*/  FADD R5, R2, R5 ;  /* 0x0000000502057221 */ /* 0x004fca0000000000 */
[----:B------:R-:W2:Y:S02]  /*10d0*/  SHFL.BFLY PT, R4, R5, 0x2, 0x1f ;  /* 0x0c401f0005047f89 */ /* 0x000ea400000e0000 */
[----:B--2---:R-:W-:-:S05]  /*10e0*/  FADD R4, R5, R4 ;  /* 0x0000000405047221 */ /* 0x004fca0000000000 */
[----:B------:R2:W3:Y:S01]  /*10f0*/  SHFL.BFLY PT, R7, R4, 0x1, 0x1f ;  /* 0x0c201f0004077f89 */ /* 0x0004e200000e0000 */
[----:B0-----:R-:W-:Y:S05]  /*1100*/  @P0 EXIT ;  /* 0x000000000000094d */ /* 0x001fea0003800000 */
[----:B------:R-:W0:Y:S01]  /*1110*/  LDC R5, c[0x0][0x3a0] ;  /* 0x0000e800ff057b82 */ /* 0x000e220000000800 */
[----:B------:R-:W1:Y:S01]  /*1120*/  LDCU UR4, c[0x0][0x39c] ;  /* 0x00007380ff0477ac */ /* 0x000e620008000800 */
[----:B---3--:R-:W-:-:S06]  /*1130*/  FADD R7, R4, R7 ;  /* 0x0000000704077221 */ /* 0x008fcc0000000000 */
[----:B------:R-:W3:Y:S01]  /*1140*/  LDC.64 R2, c[0x0][0x390] ;  /* 0x0000e400ff027b82 */ /* 0x000ee20000000a00 */
[----:B-1----:R-:W-:-:S04]  /*1150*/  IMAD R0, R19, UR4, R0 ;  /* 0x0000000413007c24 */ /* 0x002fc8000f8e0200 */
[----:B0-----:R-:W-:-:S04]  /*1160*/  IMAD R5, R0, R5, UR8 ;  /* 0x0000000800057e24 */ /* 0x001fc8000f8e0205 */
[----:B---3--:R-:W-:-:S05]  /*1170*/  IMAD.WIDE R2, R5, 0x4, R2 ;  /* 0x0000000405027825 */ /* 0x008fca00078e0202 */
[----:B------:R-:W-:Y:S01]  /*1180*/  STG.E desc[UR10][R2.64], R7 ;  /* 0x0000000702007986 */ /* 0x000fe2000c10190a */
[----:B------:R-:W-:Y:S05]  /*1190*/  EXIT ;  /* 0x000000000000794d */ /* 0x000fea0003800000 */
.L_x_7:
[----:B------:R-:W-:-:S00]  /*11a0*/  BRA `(.L_x_7) ;  /* 0xfffffffc00fc7947 */ /* 0x000fc0000383ffff */
[----:B------:R-:W-:-:S00]  /*11b0*/  NOP ;  /* 0x0000000000007918 */ /* 0x000fc00000000000 */
        /* <DEDUP_REMOVED lines=12> */
.L_x_8:


//--------------------- .nv.shared.reserved.0     --------------------------
	.section	.nv.shared.reserved.0,"aw",@nobits
	.weak		__nv_reservedSMEM_offset_0_alias
	.size		__nv_reservedSMEM_offset_0_alias, 0, 64
	.other		__nv_reservedSMEM_offset_0_alias,@"STO_CUDA_RESERVED_SHARED STV_DEFAULT"
__nv_reservedSMEM_offset_0_alias:
	.zero		0
	.zero		64


//--------------------- .nv.constant0._ZN5sm1003bwd26preprocess_delta_kernel_v2ILi32EEEvPK13__nv_bfloat16S4_Pfiiiiii --------------------------
	.section	.nv.constant0._ZN5sm1003bwd26preprocess_delta_kernel_v2ILi32EEEvPK13__nv_bfloat16S4_Pfiiiiii,"a",@progbits
	.sectionflags	@""
	.align	4
.nv.constant0._ZN5sm1003bwd26preprocess_delta_kernel_v2ILi32EEEvPK13__nv_bfloat16S4_Pfiiiiii:
	.zero		944


//--------------------- SYMBOLS --------------------------

	.type		.nv.reservedSmem.offset0,@object
	.size		.nv.reservedSmem.offset0,0x4
